//
// Generated by NVIDIA NVVM Compiler
//
// Compiler Build ID: CL-36424714
// Cuda compilation tools, release 13.0, V13.0.88
// Based on NVVM 20.0.0
//

.version 9.0
.target sm_100
.address_size 64

	// .globl	blur_kernel

.visible .entry blur_kernel(
	.param .u64 .ptr .align 1 blur_kernel_param_0,
	.param .u64 .ptr .align 1 blur_kernel_param_1,
	.param .u32 blur_kernel_param_2,
	.param .u32 blur_kernel_param_3,
	.param .u32 blur_kernel_param_4
)
{
	.reg .pred 	%p<91>;
	.reg .b16 	%rs<5>;
	.reg .b32 	%r<242>;
	.reg .b64 	%rd<38>;

	ld.param.u64 	%rd3, [blur_kernel_param_0];
	ld.param.u32 	%r134, [blur_kernel_param_2];
	ld.param.u32 	%r137, [blur_kernel_param_3];
	ld.param.u32 	%r136, [blur_kernel_param_4];
	cvta.to.global.u64 	%rd1, %rd3;
	mov.u32 	%r138, %ctaid.x;
	mov.u32 	%r139, %ntid.x;
	mov.u32 	%r140, %tid.x;
	mad.lo.s32 	%r1, %r138, %r139, %r140;
	mov.u32 	%r141, %ctaid.y;
	mov.u32 	%r142, %ntid.y;
	mov.u32 	%r143, %tid.y;
	mad.lo.s32 	%r144, %r141, %r142, %r143;
	setp.ge.s32 	%p2, %r1, %r134;
	setp.ge.s32 	%p3, %r144, %r137;
	or.pred  	%p4, %p2, %p3;
	@%p4 bra 	$L__BB0_44;
	neg.s32 	%r3, %r136;
	setp.lt.s32 	%p5, %r136, 0;
	@%p5 bra 	$L__BB0_43;
	shl.b32 	%r146, %r136, 1;
	and.b32  	%r4, %r146, 6;
	and.b32  	%r5, %r136, 1;
	and.b32  	%r147, %r146, -8;
	neg.s32 	%r6, %r147;
	sub.s32 	%r9, %r144, %r136;
	mul.lo.s32 	%r148, %r134, %r9;
	add.s32 	%r149, %r148, %r134;
	add.s32 	%r7, %r1, %r149;
	shl.b32 	%r8, %r134, 3;
	add.s32 	%r150, %r9, 2;
	mad.lo.s32 	%r10, %r134, %r150, %r1;
	add.s32 	%r151, %r9, 3;
	mad.lo.s32 	%r11, %r134, %r151, %r1;
	add.s32 	%r152, %r9, 4;
	mad.lo.s32 	%r12, %r134, %r152, %r1;
	add.s32 	%r153, %r9, 5;
	mad.lo.s32 	%r13, %r134, %r153, %r1;
	add.s32 	%r154, %r9, 6;
	mad.lo.s32 	%r14, %r134, %r154, %r1;
	add.s32 	%r155, %r9, 7;
	mad.lo.s32 	%r15, %r134, %r155, %r1;
	add.s32 	%r16, %r1, %r148;
	mov.b32 	%r220, 0;
	mov.u32 	%r187, %r3;
	mov.u32 	%r221, %r220;
$L__BB0_3:
	setp.lt.u32 	%p6, %r136, 4;
	add.s32 	%r20, %r187, %r1;
	setp.gt.s32 	%p7, %r20, -1;
	setp.lt.s32 	%p8, %r20, %r134;
	and.pred  	%p1, %p7, %p8;
	mov.u32 	%r230, %r3;
	@%p6 bra 	$L__BB0_23;
	sub.s32 	%r200, 3, %r136;
	add.s32 	%r198, %r7, %r187;
	add.s32 	%r196, %r10, %r187;
	add.s32 	%r195, %r11, %r187;
	add.s32 	%r194, %r12, %r187;
	add.s32 	%r193, %r13, %r187;
	add.s32 	%r192, %r14, %r187;
	add.s32 	%r191, %r15, %r187;
	add.s32 	%r190, %r16, %r187;
	mov.u32 	%r197, %r9;
	mov.u32 	%r199, %r6;
$L__BB0_5:
	.pragma "nounroll";
	setp.gt.s32 	%p9, %r197, -1;
	setp.lt.s32 	%p10, %r197, %r137;
	and.pred  	%p11, %p9, %p10;
	and.pred  	%p12, %p1, %p11;
	not.pred 	%p13, %p12;
	@%p13 bra 	$L__BB0_7;
	cvt.s64.s32 	%rd4, %r190;
	add.s64 	%rd5, %rd1, %rd4;
	ld.global.u8 	%r156, [%rd5];
	add.s32 	%r221, %r221, %r156;
	add.s32 	%r220, %r220, 1;
$L__BB0_7:
	add.s32 	%r157, %r197, 1;
	setp.gt.s32 	%p14, %r157, -1;
	setp.lt.s32 	%p15, %r157, %r137;
	and.pred  	%p16, %p14, %p15;
	and.pred  	%p17, %p1, %p16;
	not.pred 	%p18, %p17;
	@%p18 bra 	$L__BB0_9;
	cvt.s64.s32 	%rd6, %r198;
	add.s64 	%rd7, %rd1, %rd6;
	ld.global.u8 	%r158, [%rd7];
	add.s32 	%r221, %r221, %r158;
	add.s32 	%r220, %r220, 1;
$L__BB0_9:
	add.s32 	%r159, %r197, 2;
	setp.gt.s32 	%p19, %r159, -1;
	setp.lt.s32 	%p20, %r159, %r137;
	and.pred  	%p21, %p19, %p20;
	and.pred  	%p22, %p1, %p21;
	not.pred 	%p23, %p22;
	@%p23 bra 	$L__BB0_11;
	cvt.s64.s32 	%rd8, %r196;
	add.s64 	%rd9, %rd1, %rd8;
	ld.global.u8 	%r160, [%rd9];
	add.s32 	%r221, %r221, %r160;
	add.s32 	%r220, %r220, 1;
$L__BB0_11:
	add.s32 	%r161, %r197, 3;
	setp.gt.s32 	%p24, %r161, -1;
	setp.lt.s32 	%p25, %r161, %r137;
	and.pred  	%p26, %p24, %p25;
	and.pred  	%p27, %p1, %p26;
	not.pred 	%p28, %p27;
	@%p28 bra 	$L__BB0_13;
	cvt.s64.s32 	%rd10, %r195;
	add.s64 	%rd11, %rd1, %rd10;
	ld.global.u8 	%r162, [%rd11];
	add.s32 	%r221, %r221, %r162;
	add.s32 	%r220, %r220, 1;
$L__BB0_13:
	add.s32 	%r163, %r197, 4;
	setp.gt.s32 	%p29, %r163, -1;
	setp.lt.s32 	%p30, %r163, %r137;
	and.pred  	%p31, %p29, %p30;
	and.pred  	%p32, %p1, %p31;
	not.pred 	%p33, %p32;
	@%p33 bra 	$L__BB0_15;
	cvt.s64.s32 	%rd12, %r194;
	add.s64 	%rd13, %rd1, %rd12;
	ld.global.u8 	%r164, [%rd13];
	add.s32 	%r221, %r221, %r164;
	add.s32 	%r220, %r220, 1;
$L__BB0_15:
	add.s32 	%r165, %r197, 5;
	setp.gt.s32 	%p34, %r165, -1;
	setp.lt.s32 	%p35, %r165, %r137;
	and.pred  	%p36, %p34, %p35;
	and.pred  	%p37, %p1, %p36;
	not.pred 	%p38, %p37;
	@%p38 bra 	$L__BB0_17;
	cvt.s64.s32 	%rd14, %r193;
	add.s64 	%rd15, %rd1, %rd14;
	ld.global.u8 	%r166, [%rd15];
	add.s32 	%r221, %r221, %r166;
	add.s32 	%r220, %r220, 1;
$L__BB0_17:
	add.s32 	%r167, %r197, 6;
	setp.gt.s32 	%p39, %r167, -1;
	setp.lt.s32 	%p40, %r167, %r137;
	and.pred  	%p41, %p39, %p40;
	and.pred  	%p42, %p1, %p41;
	not.pred 	%p43, %p42;
	@%p43 bra 	$L__BB0_19;
	cvt.s64.s32 	%rd16, %r192;
	add.s64 	%rd17, %rd1, %rd16;
	ld.global.u8 	%r168, [%rd17];
	add.s32 	%r221, %r221, %r168;
	add.s32 	%r220, %r220, 1;
$L__BB0_19:
	add.s32 	%r169, %r197, 7;
	setp.gt.s32 	%p44, %r169, -1;
	setp.lt.s32 	%p45, %r169, %r137;
	and.pred  	%p46, %p44, %p45;
	and.pred  	%p47, %p1, %p46;
	not.pred 	%p48, %p47;
	@%p48 bra 	$L__BB0_21;
	cvt.s64.s32 	%rd18, %r191;
	add.s64 	%rd19, %rd1, %rd18;
	ld.global.u8 	%r170, [%rd19];
	add.s32 	%r221, %r221, %r170;
	add.s32 	%r220, %r220, 1;
$L__BB0_21:
	add.s32 	%r200, %r200, 8;
	add.s32 	%r199, %r199, 8;
	add.s32 	%r198, %r198, %r8;
	add.s32 	%r197, %r197, 8;
	add.s32 	%r196, %r196, %r8;
	add.s32 	%r195, %r195, %r8;
	add.s32 	%r194, %r194, %r8;
	add.s32 	%r193, %r193, %r8;
	add.s32 	%r192, %r192, %r8;
	add.s32 	%r191, %r191, %r8;
	add.s32 	%r190, %r190, %r8;
	setp.ne.s32 	%p49, %r199, 0;
	@%p49 bra 	$L__BB0_5;
	add.s32 	%r230, %r200, -3;
$L__BB0_23:
	setp.lt.u32 	%p50, %r4, 3;
	@%p50 bra 	$L__BB0_33;
	add.s32 	%r90, %r230, %r144;
	setp.gt.s32 	%p51, %r90, -1;
	setp.lt.s32 	%p52, %r90, %r137;
	and.pred  	%p53, %p51, %p52;
	and.pred  	%p55, %p1, %p53;
	not.pred 	%p56, %p55;
	@%p56 bra 	$L__BB0_26;
	mad.lo.s32 	%r171, %r90, %r134, %r20;
	cvt.s64.s32 	%rd20, %r171;
	add.s64 	%rd21, %rd1, %rd20;
	ld.global.u8 	%r172, [%rd21];
	add.s32 	%r221, %r221, %r172;
	add.s32 	%r220, %r220, 1;
$L__BB0_26:
	add.s32 	%r95, %r90, 1;
	setp.gt.s32 	%p57, %r95, -1;
	setp.lt.s32 	%p58, %r95, %r137;
	and.pred  	%p59, %p57, %p58;
	and.pred  	%p60, %p1, %p59;
	not.pred 	%p61, %p60;
	@%p61 bra 	$L__BB0_28;
	mad.lo.s32 	%r173, %r95, %r134, %r20;
	cvt.s64.s32 	%rd22, %r173;
	add.s64 	%rd23, %rd1, %rd22;
	ld.global.u8 	%r174, [%rd23];
	add.s32 	%r221, %r221, %r174;
	add.s32 	%r220, %r220, 1;
$L__BB0_28:
	add.s32 	%r100, %r90, 2;
	setp.gt.s32 	%p62, %r100, -1;
	setp.lt.s32 	%p63, %r100, %r137;
	and.pred  	%p64, %p62, %p63;
	and.pred  	%p65, %p1, %p64;
	not.pred 	%p66, %p65;
	@%p66 bra 	$L__BB0_30;
	mad.lo.s32 	%r175, %r100, %r134, %r20;
	cvt.s64.s32 	%rd24, %r175;
	add.s64 	%rd25, %rd1, %rd24;
	ld.global.u8 	%r176, [%rd25];
	add.s32 	%r221, %r221, %r176;
	add.s32 	%r220, %r220, 1;
$L__BB0_30:
	add.s32 	%r105, %r90, 3;
	setp.gt.s32 	%p67, %r105, -1;
	setp.lt.s32 	%p68, %r105, %r137;
	and.pred  	%p69, %p67, %p68;
	and.pred  	%p70, %p1, %p69;
	not.pred 	%p71, %p70;
	@%p71 bra 	$L__BB0_32;
	mad.lo.s32 	%r177, %r105, %r134, %r20;
	cvt.s64.s32 	%rd26, %r177;
	add.s64 	%rd27, %rd1, %rd26;
	ld.global.u8 	%r178, [%rd27];
	add.s32 	%r221, %r221, %r178;
	add.s32 	%r220, %r220, 1;
$L__BB0_32:
	add.s32 	%r230, %r230, 4;
$L__BB0_33:
	setp.eq.s32 	%p72, %r5, 0;
	@%p72 bra 	$L__BB0_39;
	add.s32 	%r114, %r230, %r144;
	setp.gt.s32 	%p73, %r114, -1;
	setp.lt.s32 	%p74, %r114, %r137;
	and.pred  	%p75, %p73, %p74;
	and.pred  	%p77, %p1, %p75;
	not.pred 	%p78, %p77;
	@%p78 bra 	$L__BB0_36;
	mad.lo.s32 	%r179, %r114, %r134, %r20;
	cvt.s64.s32 	%rd28, %r179;
	add.s64 	%rd29, %rd1, %rd28;
	ld.global.u8 	%r180, [%rd29];
	add.s32 	%r221, %r221, %r180;
	add.s32 	%r220, %r220, 1;
$L__BB0_36:
	add.s32 	%r119, %r114, 1;
	setp.gt.s32 	%p79, %r119, -1;
	setp.lt.s32 	%p80, %r119, %r137;
	and.pred  	%p81, %p79, %p80;
	and.pred  	%p82, %p1, %p81;
	not.pred 	%p83, %p82;
	@%p83 bra 	$L__BB0_38;
	mad.lo.s32 	%r181, %r119, %r134, %r20;
	cvt.s64.s32 	%rd30, %r181;
	add.s64 	%rd31, %rd1, %rd30;
	ld.global.u8 	%r182, [%rd31];
	add.s32 	%r221, %r221, %r182;
	add.s32 	%r220, %r220, 1;
$L__BB0_38:
	add.s32 	%r230, %r230, 2;
$L__BB0_39:
	add.s32 	%r128, %r230, %r144;
	setp.gt.s32 	%p84, %r128, -1;
	setp.lt.s32 	%p85, %r128, %r137;
	and.pred  	%p86, %p84, %p85;
	and.pred  	%p88, %p1, %p86;
	not.pred 	%p89, %p88;
	@%p89 bra 	$L__BB0_41;
	mad.lo.s32 	%r183, %r128, %r134, %r20;
	cvt.s64.s32 	%rd32, %r183;
	add.s64 	%rd33, %rd1, %rd32;
	ld.global.u8 	%r184, [%rd33];
	add.s32 	%r221, %r221, %r184;
	add.s32 	%r220, %r220, 1;
$L__BB0_41:
	add.s32 	%r133, %r187, 1;
	setp.ne.s32 	%p90, %r187, %r136;
	mov.u32 	%r187, %r133;
	@%p90 bra 	$L__BB0_3;
	div.s32 	%r185, %r221, %r220;
	cvt.u16.u32 	%rs4, %r185;
$L__BB0_43:
	ld.param.u64 	%rd37, [blur_kernel_param_1];
	mad.lo.s32 	%r186, %r134, %r144, %r1;
	cvt.s64.s32 	%rd34, %r186;
	cvta.to.global.u64 	%rd35, %rd37;
	add.s64 	%rd36, %rd35, %rd34;
	st.global.u8 	[%rd36], %rs4;
$L__BB0_44:
	ret;

}


// ===== COMPILED SASS (sm_100) =====

	.target	sm_100

	.elftype	@"ET_EXEC"


//--------------------- .note.nv.tkinfo           --------------------------
	.section	.note.nv.tkinfo,"",@"SHT_NOTE"
	.sectionflags	@"SHF_NOTE_NV_TKINFO"
	.tkinfo
        /*0018*/ 	.word	0x00000002
        /*0030*/ 	.string	""
        /*0030*/ 	.string	"ptxas"
        /*0030*/ 	.string	"Cuda compilation tools, release 13.0, V13.0.88"
        /*0030*/ 	.string	"Build cuda_13.0.r13.0/compiler.36424714_0"
        /*0030*/ 	.string	"-arch sm_100 -m 64 "



//--------------------- .note.nv.cuinfo           --------------------------
	.section	.note.nv.cuinfo,"",@"SHT_NOTE"
	.sectionflags	@"SHF_NOTE_NV_CUINFO"
        /*0018*/ 	.short	0x0002
        /*001a*/ 	.short	0x0064
        /*001c*/ 	.short	0x0082
	.zero		2


//--------------------- .nv.info                  --------------------------
	.section	.nv.info,"",@"SHT_CUDA_INFO"
	.align	4


	//----- nvinfo : EIATTR_REGCOUNT
	.align		4
        /*0000*/ 	.byte	0x04, 0x2f
        /*0002*/ 	.short	(.L_1 - .L_0)
	.align		4
.L_0:
        /*0004*/ 	.word	index@(blur_kernel)
        /*0008*/ 	.word	0x00000022


	//----- nvinfo : EIATTR_FRAME_SIZE
	.align		4
.L_1:
        /*000c*/ 	.byte	0x04, 0x11
        /*000e*/ 	.short	(.L_3 - .L_2)
	.align		4
.L_2:
        /*0010*/ 	.word	index@(blur_kernel)
        /*0014*/ 	.word	0x00000000


	//----- nvinfo : EIATTR_MIN_STACK_SIZE
	.align		4
.L_3:
        /*0018*/ 	.byte	0x04, 0x12
        /*001a*/ 	.short	(.L_5 - .L_4)
	.align		4
.L_4:
        /*001c*/ 	.word	index@(blur_kernel)
        /*0020*/ 	.word	0x00000000
.L_5:


//--------------------- .nv.compat                --------------------------
	.section	.nv.compat,"",@"SHT_CUDA_COMPAT_INFO"
	.align	4
        /*0000*/ 	.byte	0x02, 0x09, 0x00, 0x00, 0x02, 0x02, 0x01, 0x00, 0x02, 0x05, 0x05, 0x00, 0x03, 0x07, 0x01, 0x01
        /*0010*/ 	.byte	0x02, 0x03, 0x00, 0x00, 0x02, 0x06, 0x01, 0x00, 0x04, 0x0b, 0x08, 0x00, 0x09, 0x00, 0x00, 0x00
        /*0020*/ 	.byte	0x00, 0x00, 0x00, 0x00


//--------------------- .nv.info.blur_kernel      --------------------------
	.section	.nv.info.blur_kernel,"",@"SHT_CUDA_INFO"
	.sectionflags	@""
	.align	4


	//----- nvinfo : EIATTR_CUDA_API_VERSION
	.align		4
        /*0000*/ 	.byte	0x04, 0x37
        /*0002*/ 	.short	(.L_7 - .L_6)
.L_6:
        /*0004*/ 	.word	0x00000082


	//----- nvinfo : EIATTR_KPARAM_INFO
	.align		4
.L_7:
        /*0008*/ 	.byte	0x04, 0x17
        /*000a*/ 	.short	(.L_9 - .L_8)
.L_8:
        /*000c*/ 	.word	0x00000000
        /*0010*/ 	.short	0x0004
        /*0012*/ 	.short	0x0018
        /*0014*/ 	.byte	0x00, 0xf0, 0x11, 0x00


	//----- nvinfo : EIATTR_KPARAM_INFO
	.align		4
.L_9:
        /*0018*/ 	.byte	0x04, 0x17
        /*001a*/ 	.short	(.L_11 - .L_10)
.L_10:
        /*001c*/ 	.word	0x00000000
        /*0020*/ 	.short	0x0003
        /*0022*/ 	.short	0x0014
        /*0024*/ 	.byte	0x00, 0xf0, 0x11, 0x00


	//----- nvinfo : EIATTR_KPARAM_INFO
	.align		4
.L_11:
        /*0028*/ 	.byte	0x04, 0x17
        /*002a*/ 	.short	(.L_13 - .L_12)
.L_12:
        /*002c*/ 	.word	0x00000000
        /*0030*/ 	.short	0x0002
        /*0032*/ 	.short	0x0010
        /*0034*/ 	.byte	0x00, 0xf0, 0x11, 0x00


	//----- nvinfo : EIATTR_KPARAM_INFO
	.align		4
.L_13:
        /*0038*/ 	.byte	0x04, 0x17
        /*003a*/ 	.short	(.L_15 - .L_14)
.L_14:
        /*003c*/ 	.word	0x00000000
        /*0040*/ 	.short	0x0001
        /*0042*/ 	.short	0x0008
        /*0044*/ 	.byte	0x00, 0xf5, 0x21, 0x00


	//----- nvinfo : EIATTR_KPARAM_INFO
	.align		4
.L_15:
        /*0048*/ 	.byte	0x04, 0x17
        /*004a*/ 	.short	(.L_17 - .L_16)
.L_16:
        /*004c*/ 	.word	0x00000000
        /*0050*/ 	.short	0x0000
        /*0052*/ 	.short	0x0000
        /*0054*/ 	.byte	0x00, 0xf5, 0x21, 0x00


	//----- nvinfo : EIATTR_SPARSE_MMA_MASK
	.align		4
.L_17:
        /*0058*/ 	.byte	0x03, 0x50
        /*005a*/ 	.short	0x0000


	//----- nvinfo : EIATTR_MAXREG_COUNT
	.align		4
        /*005c*/ 	.byte	0x03, 0x1b
        /*005e*/ 	.short	0x00ff


	//----- nvinfo : EIATTR_MERCURY_ISA_VERSION
	.align		4
        /*0060*/ 	.byte	0x03, 0x5f
        /*0062*/ 	.short	0x0101


	//----- nvinfo : EIATTR_VRC_CTA_INIT_COUNT
	.align		4
        /*0064*/ 	.byte	0x02, 0x4a
	.zero		1
	.zero		1


	//----- nvinfo : EIATTR_EXIT_INSTR_OFFSETS
	.align		4
        /*0068*/ 	.byte	0x04, 0x1c
        /*006a*/ 	.short	(.L_19 - .L_18)


	//   ....[0]....
.L_18:
        /*006c*/ 	.word	0x000000d0


	//   ....[1]....
        /*0070*/ 	.word	0x00001220


	//----- nvinfo : EIATTR_CRS_STACK_SIZE
	.align		4
.L_19:
        /*0074*/ 	.byte	0x04, 0x1e
        /*0076*/ 	.short	(.L_21 - .L_20)
.L_20:
        /*0078*/ 	.word	0x00000000


	//----- nvinfo : EIATTR_CBANK_PARAM_SIZE
	.align		4
.L_21:
        /*007c*/ 	.byte	0x03, 0x19
        /*007e*/ 	.short	0x001c


	//----- nvinfo : EIATTR_PARAM_CBANK
	.align		4
        /*0080*/ 	.byte	0x04, 0x0a
        /*0082*/ 	.short	(.L_23 - .L_22)
	.align		4
.L_22:
        /*0084*/ 	.word	index@(.nv.constant0.blur_kernel)
        /*0088*/ 	.short	0x0380
        /*008a*/ 	.short	0x001c


	//----- nvinfo : EIATTR_SW_WAR
	.align		4
.L_23:
        /*008c*/ 	.byte	0x04, 0x36
        /*008e*/ 	.short	(.L_25 - .L_24)
.L_24:
        /*0090*/ 	.word	0x00000008
.L_25:


//--------------------- .nv.callgraph             --------------------------
	.section	.nv.callgraph,"",@"SHT_CUDA_CALLGRAPH"
	.align	4
	.sectionentsize	8
	.align		4
        /*0000*/ 	.word	0x00000000
	.align		4
        /*0004*/ 	.word	0xffffffff
	.align		4
        /*0008*/ 	.word	0x00000000
	.align		4
        /*000c*/ 	.word	0xfffffffe
	.align		4
        /*0010*/ 	.word	0x00000000
	.align		4
        /*0014*/ 	.word	0xfffffffd
	.align		4
        /*0018*/ 	.word	0x00000000
	.align		4
        /*001c*/ 	.word	0xfffffffc


//--------------------- .text.blur_kernel         --------------------------
	.section	.text.blur_kernel,"ax",@progbits
	.align	128
        .global         blur_kernel
        .type           blur_kernel,@function
        .size           blur_kernel,(.L_x_9 - blur_kernel)
        .other          blur_kernel,@"STO_CUDA_ENTRY STV_DEFAULT"
blur_kernel:
.text.blur_kernel:
[----:B------:R-:W-:Y:S01]  /*0000*/  LDC R1, c[0x0][0x37c] ;  /* 0x0000df00ff017b82 */ /* 0x000fe20000000800 */
[----:B------:R-:W0:Y:S07]  /*0010*/  S2R R5, SR_TID.Y ;  /* 0x0000000000057919 */ /* 0x000e2e0000002200 */
[----:B------:R-:W1:Y:S01]  /*0020*/  LDC R20, c[0x0][0x360] ;  /* 0x0000d800ff147b82 */ /* 0x000e620000000800 */
[----:B------:R-:W2:Y:S01]  /*0030*/  LDCU.64 UR6, c[0x0][0x390] ;  /* 0x00007200ff0677ac */ /* 0x000ea20008000a00 */
[----:B------:R-:W1:Y:S06]  /*0040*/  S2R R3, SR_TID.X ;  /* 0x0000000000037919 */ /* 0x000e6c0000002100 */
[----:B------:R-:W0:Y:S08]  /*0050*/  S2UR UR5, SR_CTAID.Y ;  /* 0x00000000000579c3 */ /* 0x000e300000002600 */
[----:B------:R-:W0:Y:S01]  /*0060*/  LDC R0, c[0x0][0x364] ;  /* 0x0000d900ff007b82 */ /* 0x000e220000000800 */
[----:B--2---:R-:W-:-:S07]  /*0070*/  IMAD.U32 R26, RZ, RZ, UR6 ;  /* 0x00000006ff1a7e24 */ /* 0x004fce000f8e00ff */
[----:B------:R-:W1:Y:S01]  /*0080*/  S2UR UR4, SR_CTAID.X ;  /* 0x00000000000479c3 */ /* 0x000e620000002500 */
[----:B0-----:R-:W-:-:S05]  /*0090*/  IMAD R0, R0, UR5, R5 ;  /* 0x0000000500007c24 */ /* 0x001fca000f8e0205 */
[----:B------:R-:W-:Y:S01]  /*00a0*/  ISETP.GE.AND P0, PT, R0, UR7, PT ;  /* 0x0000000700007c0c */ /* 0x000fe2000bf06270 */
[----:B-1----:R-:W-:-:S05]  /*00b0*/  IMAD R20, R20, UR4, R3 ;  /* 0x0000000414147c24 */ /* 0x002fca000f8e0203 */
[----:B------:R-:W-:-:S13]  /*00c0*/  ISETP.GE.OR P0, PT, R20, R26, P0 ;  /* 0x0000001a1400720c */ /* 0x000fda0000706670 */
[----:B------:R-:W-:Y:S05]  /*00d0*/  @P0 EXIT ;  /* 0x000000000000094d */ /* 0x000fea0003800000 */
[----:B------:R-:W0:Y:S01]  /*00e0*/  LDCU UR5, c[0x0][0x398] ;  /* 0x00007300ff0577ac */ /* 0x000e220008000800 */
[----:B------:R-:W1:Y:S01]  /*00f0*/  LDCU.64 UR10, c[0x0][0x358] ;  /* 0x00006b00ff0a77ac */ /* 0x000e620008000a00 */
[----:B0-----:R-:W-:-:S09]  /*0100*/  UISETP.GE.AND UP0, UPT, UR5, URZ, UPT ;  /* 0x000000ff0500728c */ /* 0x001fd2000bf06270 */
[----:B-1----:R-:W-:Y:S05]  /*0110*/  BRA.U !UP0, `(.L_x_0) ;  /* 0x00000011082c7547 */ /* 0x002fea000b800000 */
[----:B------:R-:W-:Y:S01]  /*0120*/  VIADD R2, R0, -UR5 ;  /* 0x8000000500027c36 */ /* 0x000fe20008000000 */
[----:B------:R-:W-:Y:S01]  /*0130*/  USHF.L.U32 UR4, UR5, 0x1, URZ ;  /* 0x0000000105047899 */ /* 0x000fe200080006ff */
[----:B------:R-:W-:Y:S01]  /*0140*/  IMAD.MOV.U32 R3, RZ, RZ, RZ ;  /* 0x000000ffff037224 */ /* 0x000fe200078e00ff */
[----:B------:R-:W-:Y:S01]  /*0150*/  UIADD3 UR7, UPT, UPT, -UR5, URZ, URZ ;  /* 0x000000ff05077290 */ /* 0x000fe2000fffe1ff */
[C---:B------:R-:W-:Y:S01]  /*0160*/  VIADD R7, R2.reuse, 0x3 ;  /* 0x0000000302077836 */ /* 0x040fe20000000000 */
[----:B------:R-:W-:Y:S01]  /*0170*/  ULOP3.LUT UR5, UR4, 0x6, URZ, 0xc0, !UPT ;  /* 0x0000000604057892 */ /* 0x000fe2000f8ec0ff */
[C---:B------:R-:W-:Y:S01]  /*0180*/  VIADD R9, R2.reuse, 0x4 ;  /* 0x0000000402097836 */ /* 0x040fe20000000000 */
[----:B------:R-:W-:Y:S01]  /*0190*/  ULOP3.LUT UR4, UR4, 0xfffffff8, URZ, 0xc0, !UPT ;  /* 0xfffffff804047892 */ /* 0x000fe2000f8ec0ff */
[C---:B------:R-:W-:Y:S01]  /*01a0*/  VIADD R11, R2.reuse, 0x5 ;  /* 0x00000005020b7836 */ /* 0x040fe20000000000 */
[----:B------:R-:W-:Y:S01]  /*01b0*/  UISETP.GE.U32.AND UP0, UPT, UR5, 0x3, UPT ;  /* 0x000000030500788c */ /* 0x000fe2000bf06070 */
[C---:B------:R-:W-:Y:S01]  /*01c0*/  IMAD R13, R2.reuse, R26, R26 ;  /* 0x0000001a020d7224 */ /* 0x040fe200078e021a */
[----:B------:R-:W-:Y:S01]  /*01d0*/  UIADD3 UR8, UPT, UPT, -UR4, URZ, URZ ;  /* 0x000000ff04087290 */ /* 0x000fe2000fffe1ff */
[----:B------:R-:W-:-:S02]  /*01e0*/  VIADD R5, R2, 0x2 ;  /* 0x0000000202057836 */ /* 0x000fc40000000000 */
[C---:B------:R-:W-:Y:S01]  /*01f0*/  VIADD R15, R2.reuse, 0x6 ;  /* 0x00000006020f7836 */ /* 0x040fe20000000000 */
[----:B------:R-:W-:Y:S01]  /*0200*/  UMOV UR4, UR7 ;  /* 0x0000000700047c82 */ /* 0x000fe20008000000 */
[----:B------:R-:W-:Y:S02]  /*0210*/  VIADD R17, R2, 0x7 ;  /* 0x0000000702117836 */ /* 0x000fe40000000000 */
[-CC-:B------:R-:W-:Y:S02]  /*0220*/  IMAD R6, R7, R26.reuse, R20.reuse ;  /* 0x0000001a07067224 */ /* 0x180fe400078e0214 */
[-CC-:B------:R-:W-:Y:S02]  /*0230*/  IMAD R7, R9, R26.reuse, R20.reuse ;  /* 0x0000001a09077224 */ /* 0x180fe400078e0214 */
[----:B------:R-:W-:Y:S02]  /*0240*/  IMAD R8, R11, R26, R20 ;  /* 0x0000001a0b087224 */ /* 0x000fe400078e0214 */
[----:B------:R-:W-:-:S02]  /*0250*/  IMAD.MOV.U32 R4, RZ, RZ, RZ ;  /* 0x000000ffff047224 */ /* 0x000fc400078e00ff */
[-CC-:B------:R-:W-:Y:S02]  /*0260*/  IMAD R5, R5, R26.reuse, R20.reuse ;  /* 0x0000001a05057224 */ /* 0x180fe400078e0214 */
[-CC-:B------:R-:W-:Y:S02]  /*0270*/  IMAD R9, R15, R26.reuse, R20.reuse ;  /* 0x0000001a0f097224 */ /* 0x180fe400078e0214 */
[-CC-:B------:R-:W-:Y:S02]  /*0280*/  IMAD R10, R17, R26.reuse, R20.reuse ;  /* 0x0000001a110a7224 */ /* 0x180fe400078e0214 */
[----:B------:R-:W-:Y:S02]  /*0290*/  IMAD R11, R2, R26, R20 ;  /* 0x0000001a020b7224 */ /* 0x000fe400078e0214 */
[----:B------:R-:W-:-:S07]  /*02a0*/  IMAD.IADD R18, R20, 0x1, R13 ;  /* 0x0000000114127824 */ /* 0x000fce00078e020d */
.L_x_7:
[----:B------:R-:W0:Y:S01]  /*02b0*/  LDCU UR6, c[0x0][0x398] ;  /* 0x00007300ff0677ac */ /* 0x000e220008000800 */
[----:B------:R-:W1:Y:S01]  /*02c0*/  LDC R26, c[0x0][0x390] ;  /* 0x0000e400ff1a7b82 */ /* 0x000e620000000800 */
[----:B------:R-:W-:Y:S01]  /*02d0*/  VIADD R19, R20, UR4 ;  /* 0x0000000414137c36 */ /* 0x000fe20008000000 */
[----:B------:R-:W-:Y:S01]  /*02e0*/  UMOV UR5, UR7 ;  /* 0x0000000700057c82 */ /* 0x000fe20008000000 */
[----:B0-----:R-:W-:-:S03]  /*02f0*/  UISETP.GE.U32.AND UP1, UPT, UR6, 0x4, UPT ;  /* 0x000000040600788c */ /* 0x001fc6000bf26070 */
[----:B-1----:R-:W-:-:S04]  /*0300*/  ISETP.GE.AND P0, PT, R19, R26, PT ;  /* 0x0000001a1300720c */ /* 0x002fc80003f06270 */
[----:B------:R-:W-:Y:S02]  /*0310*/  ISETP.GT.AND P0, PT, R19, -0x1, !P0 ;  /* 0xffffffff1300780c */ /* 0x000fe40004704270 */
[----:B------:R-:W-:Y:S11]  /*0320*/  BRA.U !UP1, `(.L_x_1) ;  /* 0x0000000509d07547 */ /* 0x000ff6000b800000 */
[----:B------:R-:W-:Y:S01]  /*0330*/  VIADD R25, R18, UR4 ;  /* 0x0000000412197c36 */ /* 0x000fe20008000000 */
[----:B------:R-:W-:Y:S01]  /*0340*/  MOV R14, R2 ;  /* 0x00000002000e7202 */ /* 0x000fe20000000f00 */
[----:B------:R-:W-:Y:S01]  /*0350*/  VIADD R24, R5, UR4 ;  /* 0x0000000405187c36 */ /* 0x000fe20008000000 */
[----:B------:R-:W-:Y:S01]  /*0360*/  UIADD3 UR5, UPT, UPT, -UR6, 0x3, URZ ;  /* 0x0000000306057890 */ /* 0x000fe2000fffe1ff */
[----:B------:R-:W-:Y:S01]  /*0370*/  VIADD R23, R6, UR4 ;  /* 0x0000000406177c36 */ /* 0x000fe20008000000 */
[----:B------:R-:W0:Y:S01]  /*0380*/  LDCU UR9, c[0x0][0x394] ;  /* 0x00007280ff0977ac */ /* 0x000e220008000800 */
[----:B------:R-:W-:Y:S02]  /*0390*/  VIADD R22, R7, UR4 ;  /* 0x0000000407167c36 */ /* 0x000fe40008000000 */
[----:B------:R-:W-:Y:S01]  /*03a0*/  VIADD R21, R8, UR4 ;  /* 0x0000000408157c36 */ /* 0x000fe20008000000 */
[----:B------:R-:W-:Y:S01]  /*03b0*/  UMOV UR6, UR8 ;  /* 0x0000000800067c82 */ /* 0x000fe20008000000 */
[----:B------:R-:W-:-:S02]  /*03c0*/  VIADD R17, R9, UR4 ;  /* 0x0000000409117c36 */ /* 0x000fc40008000000 */
[----:B------:R-:W-:Y:S02]  /*03d0*/  VIADD R16, R10, UR4 ;  /* 0x000000040a107c36 */ /* 0x000fe40008000000 */
[----:B------:R-:W-:-:S07]  /*03e0*/  VIADD R15, R11, UR4 ;  /* 0x000000040b0f7c36 */ /* 0x000fce0008000000 */
.L_x_2:
[----:B0-----:R-:W-:-:S04]  /*03f0*/  ISETP.GE.AND P1, PT, R14, UR9, PT ;  /* 0x000000090e007c0c */ /* 0x001fc8000bf26270 */
[----:B------:R-:W-:-:S04]  /*0400*/  ISETP.GT.AND P1, PT, R14, -0x1, !P1 ;  /* 0xffffffff0e00780c */ /* 0x000fc80004f24270 */
[----:B------:R-:W-:Y:S01]  /*0410*/  PLOP3.LUT P2, PT, P0, P1, PT, 0x80, 0x8 ;  /* 0x000000000008781c */ /* 0x000fe20000743070 */
[C---:B------:R-:W-:Y:S02]  /*0420*/  VIADD R28, R14.reuse, 0x1 ;  /* 0x000000010e1c7836 */ /* 0x040fe40000000000 */
[----:B------:R-:W-:Y:S01]  /*0430*/  VIADD R30, R14, 0x2 ;  /* 0x000000020e1e7836 */ /* 0x000fe20000000000 */
[----:B------:R-:W-:-:S09]  /*0440*/  P2R R26, PR, RZ, 0x4 ;  /* 0x00000004ff1a7803 */ /* 0x000fd20000000000 */
[----:B------:R-:W0:Y:S02]  /*0450*/  @P2 LDC.64 R12, c[0x0][0x380] ;  /* 0x0000e000ff0c2b82 */ /* 0x000e240000000a00 */
[----:B0-----:R-:W-:-:S04]  /*0460*/  @P2 IADD3 R12, P1, PT, R15, R12, RZ ;  /* 0x0000000c0f0c2210 */ /* 0x001fc80007f3e0ff */
[----:B------:R-:W-:Y:S02]  /*0470*/  @P2 LEA.HI.X.SX32 R13, R15, R13, 0x1, P1 ;  /* 0x0000000d0f0d2211 */ /* 0x000fe400008f0eff */
[----:B------:R-:W-:-:S03]  /*0480*/  ISETP.GE.AND P1, PT, R28, UR9, PT ;  /* 0x000000091c007c0c */ /* 0x000fc6000bf26270 */
[----:B------:R0:W2:Y:S01]  /*0490*/  @P2 LDG.E.U8 R27, desc[UR10][R12.64] ;  /* 0x0000000a0c1b2981 */ /* 0x0000a2000c1e1100 */
[----:B------:R-:W-:-:S04]  /*04a0*/  ISETP.GT.AND P1, PT, R28, -0x1, !P1 ;  /* 0xffffffff1c00780c */ /* 0x000fc80004f24270 */
[----:B------:R-:W-:-:S04]  /*04b0*/  PLOP3.LUT P3, PT, P0, P1, PT, 0x80, 0x8 ;  /* 0x000000000008781c */ /* 0x000fc80000763070 */
[----:B------:R-:W-:-:S09]  /*04c0*/  P2R R28, PR, RZ, 0x8 ;  /* 0x00000008ff1c7803 */ /* 0x000fd20000000000 */
[----:B0-----:R-:W0:Y:S02]  /*04d0*/  @P3 LDC.64 R12, c[0x0][0x380] ;  /* 0x0000e000ff0c3b82 */ /* 0x001e240000000a00 */
[----:B0-----:R-:W-:-:S04]  /*04e0*/  @P3 IADD3 R12, P1, PT, R25, R12, RZ ;  /* 0x0000000c190c3210 */ /* 0x001fc80007f3e0ff */
[----:B------:R-:W-:-:S05]  /*04f0*/  @P3 LEA.HI.X.SX32 R13, R25, R13, 0x1, P1 ;  /* 0x0000000d190d3211 */ /* 0x000fca00008f0eff */
[----:B------:R0:W3:Y:S01]  /*0500*/  @P3 LDG.E.U8 R29, desc[UR10][R12.64] ;  /* 0x0000000a0c1d3981 */ /* 0x0000e2000c1e1100 */
[----:B------:R-:W-:-:S04]  /*0510*/  ISETP.GE.AND P1, PT, R30, UR9, PT ;  /* 0x000000091e007c0c */ /* 0x000fc8000bf26270 */
[----:B------:R-:W-:-:S04]  /*0520*/  ISETP.GT.AND P1, PT, R30, -0x1, !P1 ;  /* 0xffffffff1e00780c */ /* 0x000fc80004f24270 */
[----:B------:R-:W-:-:S13]  /*0530*/  PLOP3.LUT P1, PT, P0, P1, PT, 0x80, 0x8 ;  /* 0x000000000008781c */ /* 0x000fda0000723070 */
[----:B0-----:R-:W0:Y:S01]  /*0540*/  @P1 LDC.64 R12, c[0x0][0x380] ;  /* 0x0000e000ff0c1b82 */ /* 0x001e220000000a00 */
[----:B------:R-:W-:Y:S02]  /*0550*/  VIADD R30, R14, 0x3 ;  /* 0x000000030e1e7836 */ /* 0x000fe40000000000 */
[----:B--2---:R-:W-:Y:S01]  /*0560*/  @P2 IMAD.IADD R4, R4, 0x1, R27 ;  /* 0x0000000104042824 */ /* 0x004fe200078e021b */
[----:B0-----:R-:W-:-:S04]  /*0570*/  @P1 IADD3 R12, P2, PT, R24, R12, RZ ;  /* 0x0000000c180c1210 */ /* 0x001fc80007f5e0ff */
[----:B------:R-:W-:Y:S02]  /*0580*/  @P1 LEA.HI.X.SX32 R13, R24, R13, 0x1, P2 ;  /* 0x0000000d180d1211 */ /* 0x000fe400010f0eff */
[----:B------:R-:W-:-:S03]  /*0590*/  ISETP.GE.AND P2, PT, R30, UR9, PT ;  /* 0x000000091e007c0c */ /* 0x000fc6000bf46270 */
[----:B------:R0:W2:Y:S01]  /*05a0*/  @P1 LDG.E.U8 R27, desc[UR10][R12.64] ;  /* 0x0000000a0c1b1981 */ /* 0x0000a2000c1e1100 */
[----:B------:R-:W-:-:S04]  /*05b0*/  ISETP.GT.AND P2, PT, R30, -0x1, !P2 ;  /* 0xffffffff1e00780c */ /* 0x000fc80005744270 */
[----:B------:R-:W-:-:S13]  /*05c0*/  PLOP3.LUT P2, PT, P0, P2, PT, 0x80, 0x8 ;  /* 0x000000000008781c */ /* 0x000fda0000745070 */
[----:B0-----:R-:W0:Y:S01]  /*05d0*/  @P2 LDC.64 R12, c[0x0][0x380] ;  /* 0x0000e000ff0c2b82 */ /* 0x001e220000000a00 */
[----:B------:R-:W-:Y:S02]  /*05e0*/  VIADD R30, R14, 0x4 ;  /* 0x000000040e1e7836 */ /* 0x000fe40000000000 */
[----:B---3--:R-:W-:Y:S01]  /*05f0*/  @P3 IMAD.IADD R4, R4, 0x1, R29 ;  /* 0x0000000104043824 */ /* 0x008fe200078e021d */
[----:B0-----:R-:W-:-:S04]  /*0600*/  @P2 IADD3 R12, P3, PT, R23, R12, RZ ;  /* 0x0000000c170c2210 */ /* 0x001fc80007f7e0ff */
[----:B------:R-:W-:Y:S02]  /*0610*/  @P2 LEA.HI.X.SX32 R13, R23, R13, 0x1, P3 ;  /* 0x0000000d170d2211 */ /* 0x000fe400018f0eff */
[----:B------:R-:W-:-:S03]  /*0620*/  ISETP.GE.AND P3, PT, R30, UR9, PT ;  /* 0x000000091e007c0c */ /* 0x000fc6000bf66270 */
[----:B------:R0:W3:Y:S01]  /*0630*/  @P2 LDG.E.U8 R29, desc[UR10][R12.64] ;  /* 0x0000000a0c1d2981 */ /* 0x0000e2000c1e1100 */
[----:B------:R-:W-:-:S04]  /*0640*/  ISETP.GT.AND P3, PT, R30, -0x1, !P3 ;  /* 0xffffffff1e00780c */ /* 0x000fc80005f64270 */
[----:B------:R-:W-:-:S13]  /*0650*/  PLOP3.LUT P3, PT, P0, P3, PT, 0x80, 0x8 ;  /* 0x000000000008781c */ /* 0x000fda0000767070 */
[----:B0-----:R-:W0:Y:S02]  /*0660*/  @P3 LDC.64 R12, c[0x0][0x380] ;  /* 0x0000e000ff0c3b82 */ /* 0x001e240000000a00 */
[----:B0-----:R-:W-:-:S04]  /*0670*/  @P3 IADD3 R12, P4, PT, R22, R12, RZ ;  /* 0x0000000c160c3210 */ /* 0x001fc80007f9e0ff */
[----:B------:R-:W-:-:S05]  /*0680*/  @P3 LEA.HI.X.SX32 R13, R22, R13, 0x1, P4 ;  /* 0x0000000d160d3211 */ /* 0x000fca00020f0eff */
[----:B------:R0:W4:Y:S01]  /*0690*/  @P3 LDG.E.U8 R31, desc[UR10][R12.64] ;  /* 0x0000000a0c1f3981 */ /* 0x000122000c1e1100 */
[----:B------:R-:W-:-:S05]  /*06a0*/  VIADD R30, R14, 0x5 ;  /* 0x000000050e1e7836 */ /* 0x000fca0000000000 */
[----:B------:R-:W-:-:S04]  /*06b0*/  ISETP.GE.AND P4, PT, R30, UR9, PT ;  /* 0x000000091e007c0c */ /* 0x000fc8000bf86270 */
[----:B------:R-:W-:-:S04]  /*06c0*/  ISETP.GT.AND P4, PT, R30, -0x1, !P4 ;  /* 0xffffffff1e00780c */ /* 0x000fc80006784270 */
[----:B------:R-:W-:-:S13]  /*06d0*/  PLOP3.LUT P4, PT, P0, P4, PT, 0x80, 0x8 ;  /* 0x000000000008781c */ /* 0x000fda0000789070 */
[----:B0-----:R-:W0:Y:S02]  /*06e0*/  @P4 LDC.64 R12, c[0x0][0x380] ;  /* 0x0000e000ff0c4b82 */ /* 0x001e240000000a00 */
[----:B0-----:R-:W-:-:S04]  /*06f0*/  @P4 IADD3 R12, P5, PT, R21, R12, RZ ;  /* 0x0000000c150c4210 */ /* 0x001fc80007fbe0ff */
[----:B------:R-:W-:-:S05]  /*0700*/  @P4 LEA.HI.X.SX32 R13, R21, R13, 0x1, P5 ;  /* 0x0000000d150d4211 */ /* 0x000fca00028f0eff */
[----:B------:R0:W5:Y:S01]  /*0710*/  @P4 LDG.E.U8 R30, desc[UR10][R12.64] ;  /* 0x0000000a0c1e4981 */ /* 0x000162000c1e1100 */
[----:B--2---:R-:W-:Y:S01]  /*0720*/  @P1 IMAD.IADD R4, R4, 0x1, R27 ;  /* 0x0000000104041824 */ /* 0x004fe200078e021b */
[----:B------:R-:W-:Y:S02]  /*0730*/  P2R R27, PR, RZ, 0x2 ;  /* 0x00000002ff1b7803 */ /* 0x000fe40000000000 */
[----:B------:R-:W-:-:S04]  /*0740*/  ISETP.NE.AND P1, PT, R28, RZ, PT ;  /* 0x000000ff1c00720c */ /* 0x000fc80003f25270 */
[----:B------:R-:W-:Y:S02]  /*0750*/  P2R R28, PR, RZ, 0x2 ;  /* 0x00000002ff1c7803 */ /* 0x000fe40000000000 */
[----:B------:R-:W-:-:S04]  /*0760*/  ISETP.NE.AND P1, PT, R26, RZ, PT ;  /* 0x000000ff1a00720c */ /* 0x000fc80003f25270 */
[----:B------:R-:W-:Y:S01]  /*0770*/  P2R R26, PR, RZ, 0x2 ;  /* 0x00000002ff1a7803 */ /* 0x000fe20000000000 */
[----:B---3--:R-:W-:Y:S02]  /*0780*/  @P2 IMAD.IADD R4, R4, 0x1, R29 ;  /* 0x0000000104042824 */ /* 0x008fe400078e021d */
[----:B------:R-:W-:-:S05]  /*0790*/  VIADD R29, R14, 0x6 ;  /* 0x000000060e1d7836 */ /* 0x000fca0000000000 */
[----:B------:R-:W-:-:S04]  /*07a0*/  ISETP.GE.AND P5, PT, R29, UR9, PT ;  /* 0x000000091d007c0c */ /* 0x000fc8000bfa6270 */
[----:B------:R-:W-:-:S04]  /*07b0*/  ISETP.GT.AND P5, PT, R29, -0x1, !P5 ;  /* 0xffffffff1d00780c */ /* 0x000fc80006fa4270 */
[----:B------:R-:W-:-:S13]  /*07c0*/  PLOP3.LUT P5, PT, P0, P5, PT, 0x80, 0x8 ;  /* 0x000000000008781c */ /* 0x000fda00007ab070 */
[----:B0-----:R-:W0:Y:S01]  /*07d0*/  @P5 LDC.64 R12, c[0x0][0x380] ;  /* 0x0000e000ff0c5b82 */ /* 0x001e220000000a00 */
[----:B----4-:R-:W-:Y:S01]  /*07e0*/  @P3 IMAD.IADD R4, R4, 0x1, R31 ;  /* 0x0000000104043824 */ /* 0x010fe200078e021f */
[----:B0-----:R-:W-:Y:S01]  /*07f0*/  @P5 IADD3 R12, P6, PT, R17, R12, RZ ;  /* 0x0000000c110c5210 */ /* 0x001fe20007fde0ff */
[----:B------:R-:W-:-:S03]  /*0800*/  VIADD R31, R14, 0x7 ;  /* 0x000000070e1f7836 */ /* 0x000fc60000000000 */
[----:B------:R-:W-:Y:S02]  /*0810*/  @P5 LEA.HI.X.SX32 R13, R17, R13, 0x1, P6 ;  /* 0x0000000d110d5211 */ /* 0x000fe400030f0eff */
[----:B------:R-:W-:-:S03]  /*0820*/  ISETP.GE.AND P6, PT, R31, UR9, PT ;  /* 0x000000091f007c0c */ /* 0x000fc6000bfc6270 */
[----:B------:R0:W2:Y:S01]  /*0830*/  @P5 LDG.E.U8 R29, desc[UR10][R12.64] ;  /* 0x0000000a0c1d5981 */ /* 0x0000a2000c1e1100 */
[----:B------:R-:W-:-:S04]  /*0840*/  ISETP.GT.AND P6, PT, R31, -0x1, !P6 ;  /* 0xffffffff1f00780c */ /* 0x000fc800077c4270 */
[----:B------:R-:W-:-:S13]  /*0850*/  PLOP3.LUT P6, PT, P0, P6, PT, 0x80, 0x8 ;  /* 0x000000000008781c */ /* 0x000fda00007cd070 */
[----:B0-----:R-:W0:Y:S02]  /*0860*/  @P6 LDC.64 R12, c[0x0][0x380] ;  /* 0x0000e000ff0c6b82 */ /* 0x001e240000000a00 */
[----:B0-----:R-:W-:-:S04]  /*0870*/  @P6 IADD3 R12, P1, PT, R16, R12, RZ ;  /* 0x0000000c100c6210 */ /* 0x001fc80007f3e0ff */
[----:B------:R-:W-:-:S06]  /*0880*/  @P6 LEA.HI.X.SX32 R13, R16, R13, 0x1, P1 ;  /* 0x0000000d100d6211 */ /* 0x000fcc00008f0eff */
[----:B------:R-:W3:Y:S01]  /*0890*/  @P6 LDG.E.U8 R13, desc[UR10][R12.64] ;  /* 0x0000000a0c0d6981 */ /* 0x000ee2000c1e1100 */
[----:B------:R-:W-:Y:S02]  /*08a0*/  ISETP.NE.AND P1, PT, R26, RZ, PT ;  /* 0x000000ff1a00720c */ /* 0x000fe40003f25270 */
[----:B------:R-:W0:Y:S11]  /*08b0*/  LDC R26, c[0x0][0x390] ;  /* 0x0000e400ff1a7b82 */ /* 0x000e360000000800 */
[----:B------:R-:W-:Y:S01]  /*08c0*/  @P1 VIADD R3, R3, 0x1 ;  /* 0x0000000103031836 */ /* 0x000fe20000000000 */
[----:B------:R-:W-:-:S13]  /*08d0*/  ISETP.NE.AND P1, PT, R28, RZ, PT ;  /* 0x000000ff1c00720c */ /* 0x000fda0003f25270 */
[----:B------:R-:W-:Y:S01]  /*08e0*/  @P1 VIADD R3, R3, 0x1 ;  /* 0x0000000103031836 */ /* 0x000fe20000000000 */
[----:B------:R-:W-:Y:S01]  /*08f0*/  ISETP.NE.AND P1, PT, R27, RZ, PT ;  /* 0x000000ff1b00720c */ /* 0x000fe20003f25270 */
[----:B------:R-:W-:Y:S01]  /*0900*/  UIADD3 UR6, UPT, UPT, UR6, 0x8, URZ ;  /* 0x0000000806067890 */ /* 0x000fe2000fffe0ff */
[----:B-----5:R-:W-:-:S11]  /*0910*/  @P4 IMAD.IADD R4, R4, 0x1, R30 ;  /* 0x0000000104044824 */ /* 0x020fd600078e021e */
[----:B------:R-:W-:-:S04]  /*0920*/  @P1 VIADD R3, R3, 0x1 ;  /* 0x0000000103031836 */ /* 0x000fc80000000000 */
[----:B------:R-:W-:Y:S01]  /*0930*/  @P2 VIADD R3, R3, 0x1 ;  /* 0x0000000103032836 */ /* 0x000fe20000000000 */
[----:B------:R-:W-:-:S03]  /*0940*/  UISETP.NE.AND UP1, UPT, UR6, URZ, UPT ;  /* 0x000000ff0600728c */ /* 0x000fc6000bf25270 */
[----:B------:R-:W-:-:S04]  /*0950*/  @P3 VIADD R3, R3, 0x1 ;  /* 0x0000000103033836 */ /* 0x000fc80000000000 */
[----:B------:R-:W-:-:S04]  /*0960*/  @P4 VIADD R3, R3, 0x1 ;  /* 0x0000000103034836 */ /* 0x000fc80000000000 */
[----:B------:R-:W-:Y:S02]  /*0970*/  @P5 VIADD R3, R3, 0x1 ;  /* 0x0000000103035836 */ /* 0x000fe40000000000 */
[----:B------:R-:W-:Y:S02]  /*0980*/  VIADD R14, R14, 0x8 ;  /* 0x000000080e0e7836 */ /* 0x000fe40000000000 */
[C---:B0-----:R-:W-:Y:S01]  /*0990*/  IMAD R15, R26.reuse, 0x8, R15 ;  /* 0x000000081a0f7824 */ /* 0x041fe200078e020f */
[----:B------:R-:W-:Y:S01]  /*09a0*/  @P6 IADD3 R3, PT, PT, R3, 0x1, RZ ;  /* 0x0000000103036810 */ /* 0x000fe20007ffe0ff */
[C---:B------:R-:W-:Y:S02]  /*09b0*/  IMAD R25, R26.reuse, 0x8, R25 ;  /* 0x000000081a197824 */ /* 0x040fe400078e0219 */
[C---:B------:R-:W-:Y:S02]  /*09c0*/  IMAD R24, R26.reuse, 0x8, R24 ;  /* 0x000000081a187824 */ /* 0x040fe400078e0218 */
[----:B------:R-:W-:-:S02]  /*09d0*/  IMAD R23, R26, 0x8, R23 ;  /* 0x000000081a177824 */ /* 0x000fc400078e0217 */
[C---:B------:R-:W-:Y:S02]  /*09e0*/  IMAD R22, R26.reuse, 0x8, R22 ;  /* 0x000000081a167824 */ /* 0x040fe400078e0216 */
[C---:B------:R-:W-:Y:S02]  /*09f0*/  IMAD R21, R26.reuse, 0x8, R21 ;  /* 0x000000081a157824 */ /* 0x040fe400078e0215 */
[C---:B------:R-:W-:Y:S02]  /*0a00*/  IMAD R17, R26.reuse, 0x8, R17 ;  /* 0x000000081a117824 */ /* 0x040fe400078e0211 */
[----:B------:R-:W-:Y:S01]  /*0a10*/  IMAD R16, R26, 0x8, R16 ;  /* 0x000000081a107824 */ /* 0x000fe200078e0210 */
[----:B------:R-:W-:Y:S01]  /*0a20*/  UIADD3 UR5, UPT, UPT, UR5, 0x8, URZ ;  /* 0x0000000805057890 */ /* 0x000fe2000fffe0ff */
[----:B--2---:R-:W-:-:S05]  /*0a30*/  @P5 IADD3 R4, PT, PT, R4, R29, RZ ;  /* 0x0000001d04045210 */ /* 0x004fca0007ffe0ff */
[----:B---3--:R-:W-:Y:S01]  /*0a40*/  @P6 IMAD.IADD R4, R4, 0x1, R13 ;  /* 0x0000000104046824 */ /* 0x008fe200078e020d */
[----:B------:R-:W-:Y:S06]  /*0a50*/  BRA.U UP1, `(.L_x_2) ;  /* 0xfffffff901647547 */ /* 0x000fec000b83ffff */
[----:B------:R-:W-:-:S12]  /*0a60*/  UIADD3 UR5, UPT, UPT, UR5, -0x3, URZ ;  /* 0xfffffffd05057890 */ /* 0x000fd8000fffe0ff */
.L_x_1:
[----:B------:R-:W0:Y:S01]  /*0a70*/  LDCU UR9, c[0x0][0x398] ;  /* 0x00007300ff0977ac */ /* 0x000e220008000800 */
[----:B------:R-:W1:Y:S01]  /*0a80*/  LDCU UR12, c[0x0][0x394] ;  /* 0x00007280ff0c77ac */ /* 0x000e620008000800 */
[----:B0-----:R-:W-:Y:S01]  /*0a90*/  ULOP3.LUT UP1, URZ, UR9, 0x1, URZ, 0xc0, !UPT ;  /* 0x0000000109ff7892 */ /* 0x001fe2000f82c0ff */
[----:B-1----:R-:W-:Y:S10]  /*0aa0*/  BRA.U !UP0, `(.L_x_3) ;  /* 0x0000000108b87547 */ /* 0x002ff4000b800000 */
[----:B------:R-:W0:Y:S01]  /*0ab0*/  LDCU UR6, c[0x0][0x394] ;  /* 0x00007280ff0677ac */ /* 0x000e220008000800 */
[----:B------:R-:W-:-:S04]  /*0ac0*/  VIADD R23, R0, UR5 ;  /* 0x0000000500177c36 */ /* 0x000fc80008000000 */
[C---:B------:R-:W-:Y:S02]  /*0ad0*/  VIADD R25, R23.reuse, 0x1 ;  /* 0x0000000117197836 */ /* 0x040fe40000000000 */
[C---:B------:R-:W-:Y:S02]  /*0ae0*/  VIADD R24, R23.reuse, 0x2 ;  /* 0x0000000217187836 */ /* 0x040fe40000000000 */
[C---:B------:R-:W-:Y:S01]  /*0af0*/  VIADD R21, R23.reuse, 0x3 ;  /* 0x0000000317157836 */ /* 0x040fe20000000000 */
[----:B0-----:R-:W-:Y:S02]  /*0b00*/  ISETP.GE.AND P1, PT, R23, UR6, PT ;  /* 0x0000000617007c0c */ /* 0x001fe4000bf26270 */
[----:B------:R-:W-:Y:S02]  /*0b10*/  ISETP.GE.AND P2, PT, R25, UR6, PT ;  /* 0x0000000619007c0c */ /* 0x000fe4000bf46270 */
[----:B------:R-:W-:Y:S02]  /*0b20*/  ISETP.GT.AND P1, PT, R23, -0x1, !P1 ;  /* 0xffffffff1700780c */ /* 0x000fe40004f24270 */
[----:B------:R-:W-:-:S02]  /*0b30*/  ISETP.GT.AND P2, PT, R25, -0x1, !P2 ;  /* 0xffffffff1900780c */ /* 0x000fc40005744270 */
[----:B------:R-:W-:Y:S02]  /*0b40*/  PLOP3.LUT P1, PT, P0, P1, PT, 0x80, 0x8 ;  /* 0x000000000008781c */ /* 0x000fe40000723070 */
[C---:B------:R-:W-:Y:S02]  /*0b50*/  ISETP.GE.AND P3, PT, R24.reuse, UR6, PT ;  /* 0x0000000618007c0c */ /* 0x040fe4000bf66270 */
[----:B------:R-:W-:Y:S02]  /*0b60*/  PLOP3.LUT P2, PT, P0, P2, PT, 0x80, 0x8 ;  /* 0x000000000008781c */ /* 0x000fe40000745070 */
[----:B------:R-:W-:Y:S02]  /*0b70*/  ISETP.GT.AND P3, PT, R24, -0x1, !P3 ;  /* 0xffffffff1800780c */ /* 0x000fe40005f64270 */
[----:B------:R-:W-:Y:S02]  /*0b80*/  ISETP.GE.AND P4, PT, R21, UR6, PT ;  /* 0x0000000615007c0c */ /* 0x000fe4000bf86270 */
[----:B------:R-:W-:-:S02]  /*0b90*/  PLOP3.LUT P3, PT, P0, P3, PT, 0x80, 0x8 ;  /* 0x000000000008781c */ /* 0x000fc40000767070 */
[----:B------:R-:W-:Y:S01]  /*0ba0*/  ISETP.GT.AND P4, PT, R21, -0x1, !P4 ;  /* 0xffffffff1500780c */ /* 0x000fe20006784270 */
[----:B------:R-:W0:Y:S01]  /*0bb0*/  @P1 LDC.64 R16, c[0x0][0x380] ;  /* 0x0000e000ff101b82 */ /* 0x000e220000000a00 */
[-CC-:B------:R-:W-:Y:S02]  /*0bc0*/  @P1 IMAD R23, R23, R26.reuse, R19.reuse ;  /* 0x0000001a17171224 */ /* 0x180fe400078e0213 */
[----:B------:R-:W-:Y:S01]  /*0bd0*/  PLOP3.LUT P4, PT, P0, P4, PT, 0x80, 0x8 ;  /* 0x000000000008781c */ /* 0x000fe20000789070 */
[----:B------:R-:W-:-:S04]  /*0be0*/  @P2 IMAD R25, R25, R26, R19 ;  /* 0x0000001a19192224 */ /* 0x000fc800078e0213 */
[----:B------:R-:W1:Y:S02]  /*0bf0*/  @P2 LDC.64 R14, c[0x0][0x380] ;  /* 0x0000e000ff0e2b82 */ /* 0x000e640000000a00 */
[----:B------:R-:W-:-:S06]  /*0c00*/  @P3 IMAD R24, R24, R26, R19 ;  /* 0x0000001a18183224 */ /* 0x000fcc00078e0213 */
[----:B------:R-:W2:Y:S01]  /*0c10*/  @P3 LDC.64 R12, c[0x0][0x380] ;  /* 0x0000e000ff0c3b82 */ /* 0x000ea20000000a00 */
[----:B------:R-:W-:Y:S01]  /*0c20*/  @P4 IMAD R21, R21, R26, R19 ;  /* 0x0000001a15154224 */ /* 0x000fe200078e0213 */
[----:B0-----:R-:W-:-:S04]  /*0c30*/  @P1 IADD3 R22, P5, PT, R23, R16, RZ ;  /* 0x0000001017161210 */ /* 0x001fc80007fbe0ff */
[----:B------:R-:W-:Y:S02]  /*0c40*/  @P1 LEA.HI.X.SX32 R23, R23, R17, 0x1, P5 ;  /* 0x0000001117171211 */ /* 0x000fe400028f0eff */
[----:B------:R-:W0:Y:S01]  /*0c50*/  @P4 LDC.64 R16, c[0x0][0x380] ;  /* 0x0000e000ff104b82 */ /* 0x000e220000000a00 */
[----:B-1----:R-:W-:-:S03]  /*0c60*/  @P2 IADD3 R14, P5, PT, R25, R14, RZ ;  /* 0x0000000e190e2210 */ /* 0x002fc60007fbe0ff */
[----:B------:R-:W3:Y:S01]  /*0c70*/  @P1 LDG.E.U8 R23, desc[UR10][R22.64] ;  /* 0x0000000a16171981 */ /* 0x000ee2000c1e1100 */
[----:B------:R-:W-:Y:S02]  /*0c80*/  @P2 LEA.HI.X.SX32 R15, R25, R15, 0x1, P5 ;  /* 0x0000000f190f2211 */ /* 0x000fe400028f0eff */
[----:B--2---:R-:W-:-:S04]  /*0c90*/  @P3 IADD3 R12, P5, PT, R24, R12, RZ ;  /* 0x0000000c180c3210 */ /* 0x004fc80007fbe0ff */
[----:B------:R-:W2:Y:S01]  /*0ca0*/  @P2 LDG.E.U8 R15, desc[UR10][R14.64] ;  /* 0x0000000a0e0f2981 */ /* 0x000ea2000c1e1100 */
[----:B------:R-:W-:-:S06]  /*0cb0*/  @P3 LEA.HI.X.SX32 R13, R24, R13, 0x1, P5 ;  /* 0x0000000d180d3211 */ /* 0x000fcc00028f0eff */
[----:B------:R-:W4:Y:S01]  /*0cc0*/  @P3 LDG.E.U8 R13, desc[UR10][R12.64] ;  /* 0x0000000a0c0d3981 */ /* 0x000f22000c1e1100 */
[----:B0-----:R-:W-:-:S04]  /*0cd0*/  @P4 IADD3 R16, P5, PT, R21, R16, RZ ;  /* 0x0000001015104210 */ /* 0x001fc80007fbe0ff */
[----:B------:R-:W-:-:S06]  /*0ce0*/  @P4 LEA.HI.X.SX32 R17, R21, R17, 0x1, P5 ;  /* 0x0000001115114211 */ /* 0x000fcc00028f0eff */
[----:B------:R-:W5:Y:S01]  /*0cf0*/  @P4 LDG.E.U8 R17, desc[UR10][R16.64] ;  /* 0x0000000a10114981 */ /* 0x000f62000c1e1100 */
[----:B------:R-:W-:-:S04]  /*0d00*/  @P1 VIADD R3, R3, 0x1 ;  /* 0x0000000103031836 */ /* 0x000fc80000000000 */
[----:B------:R-:W-:-:S04]  /*0d10*/  @P2 VIADD R3, R3, 0x1 ;  /* 0x0000000103032836 */ /* 0x000fc80000000000 */
[----:B------:R-:W-:Y:S01]  /*0d20*/  @P3 VIADD R3, R3, 0x1 ;  /* 0x0000000103033836 */ /* 0x000fe20000000000 */
[----:B------:R-:W-:-:S03]  /*0d30*/  UIADD3 UR5, UPT, UPT, UR5, 0x4, URZ ;  /* 0x0000000405057890 */ /* 0x000fc6000fffe0ff */
[----:B------:R-:W-:Y:S02]  /*0d40*/  @P4 VIADD R3, R3, 0x1 ;  /* 0x0000000103034836 */ /* 0x000fe40000000000 */
[----:B---3--:R-:W-:-:S04]  /*0d50*/  @P1 IMAD.IADD R4, R4, 0x1, R23 ;  /* 0x0000000104041824 */ /* 0x008fc800078e0217 */
[----:B--2---:R-:W-:-:S04]  /*0d60*/  @P2 IMAD.IADD R4, R4, 0x1, R15 ;  /* 0x0000000104042824 */ /* 0x004fc800078e020f */
[----:B----4-:R-:W-:-:S04]  /*0d70*/  @P3 IMAD.IADD R4, R4, 0x1, R13 ;  /* 0x0000000104043824 */ /* 0x010fc800078e020d */
[----:B-----5:R-:W-:-:S07]  /*0d80*/  @P4 IMAD.IADD R4, R4, 0x1, R17 ;  /* 0x0000000104044824 */ /* 0x020fce00078e0211 */
.L_x_3:
[----:B------:R-:W-:Y:S05]  /*0d90*/  BRA.U !UP1, `(.L_x_4) ;  /* 0x0000000109607547 */ /* 0x000fea000b800000 */
[----:B------:R-:W0:Y:S01]  /*0da0*/  LDCU UR6, c[0x0][0x394] ;  /* 0x00007280ff0677ac */ /* 0x000e220008000800 */
[----:B------:R-:W-:-:S04]  /*0db0*/  VIADD R16, R0, UR5 ;  /* 0x0000000500107c36 */ /* 0x000fc80008000000 */
[C---:B------:R-:W-:Y:S01]  /*0dc0*/  VIADD R17, R16.reuse, 0x1 ;  /* 0x0000000110117836 */ /* 0x040fe20000000000 */
[----:B0-----:R-:W-:-:S04]  /*0dd0*/  ISETP.GE.AND P1, PT, R16, UR6, PT ;  /* 0x0000000610007c0c */ /* 0x001fc8000bf26270 */
[C---:B------:R-:W-:Y:S02]  /*0de0*/  ISETP.GE.AND P2, PT, R17.reuse, UR6, PT ;  /* 0x0000000611007c0c */ /* 0x040fe4000bf46270 */
[----:B------:R-:W-:Y:S02]  /*0df0*/  ISETP.GT.AND P1, PT, R16, -0x1, !P1 ;  /* 0xffffffff1000780c */ /* 0x000fe40004f24270 */
[----:B------:R-:W-:Y:S02]  /*0e00*/  ISETP.GT.AND P2, PT, R17, -0x1, !P2 ;  /* 0xffffffff1100780c */ /* 0x000fe40005744270 */
[----:B------:R-:W-:Y:S02]  /*0e10*/  PLOP3.LUT P1, PT, P0, P1, PT, 0x80, 0x8 ;  /* 0x000000000008781c */ /* 0x000fe40000723070 */
[----:B------:R-:W-:-:S11]  /*0e20*/  PLOP3.LUT P2, PT, P0, P2, PT, 0x80, 0x8 ;  /* 0x000000000008781c */ /* 0x000fd60000745070 */
[----:B------:R-:W0:Y:S01]  /*0e30*/  @P1 LDC.64 R12, c[0x0][0x380] ;  /* 0x0000e000ff0c1b82 */ /* 0x000e220000000a00 */
[-CC-:B------:R-:W-:Y:S02]  /*0e40*/  @P1 IMAD R16, R16, R26.reuse, R19.reuse ;  /* 0x0000001a10101224 */ /* 0x180fe400078e0213 */
[----:B------:R-:W-:-:S05]  /*0e50*/  @P2 IMAD R17, R17, R26, R19 ;  /* 0x0000001a11112224 */ /* 0x000fca00078e0213 */
[----:B------:R-:W1:Y:S01]  /*0e60*/  @P2 LDC.64 R14, c[0x0][0x380] ;  /* 0x0000e000ff0e2b82 */ /* 0x000e620000000a00 */
[----:B0-----:R-:W-:-:S04]  /*0e70*/  @P1 IADD3 R12, P3, PT, R16, R12, RZ ;  /* 0x0000000c100c1210 */ /* 0x001fc80007f7e0ff */
[----:B------:R-:W-:Y:S02]  /*0e80*/  @P1 LEA.HI.X.SX32 R13, R16, R13, 0x1, P3 ;  /* 0x0000000d100d1211 */ /* 0x000fe400018f0eff */
[----:B-1----:R-:W-:-:S04]  /*0e90*/  @P2 IADD3 R14, P3, PT, R17, R14, RZ ;  /* 0x0000000e110e2210 */ /* 0x002fc80007f7e0ff */
[----:B------:R-:W2:Y:S01]  /*0ea0*/  @P1 LDG.E.U8 R13, desc[UR10][R12.64] ;  /* 0x0000000a0c0d1981 */ /* 0x000ea2000c1e1100 */
[----:B------:R-:W-:-:S06]  /*0eb0*/  @P2 LEA.HI.X.SX32 R15, R17, R15, 0x1, P3 ;  /* 0x0000000f110f2211 */ /* 0x000fcc00018f0eff */
[----:B------:R-:W3:Y:S01]  /*0ec0*/  @P2 LDG.E.U8 R15, desc[UR10][R14.64] ;  /* 0x0000000a0e0f2981 */ /* 0x000ee2000c1e1100 */
[----:B------:R-:W-:Y:S01]  /*0ed0*/  @P1 VIADD R3, R3, 0x1 ;  /* 0x0000000103031836 */ /* 0x000fe20000000000 */
[----:B------:R-:W-:-:S03]  /*0ee0*/  UIADD3 UR5, UPT, UPT, UR5, 0x2, URZ ;  /* 0x0000000205057890 */ /* 0x000fc6000fffe0ff */
[----:B------:R-:W-:Y:S01]  /*0ef0*/  @P2 VIADD R3, R3, 0x1 ;  /* 0x0000000103032836 */ /* 0x000fe20000000000 */
[----:B--2---:R-:W-:-:S05]  /*0f00*/  @P1 IADD3 R4, PT, PT, R4, R13, RZ ;  /* 0x0000000d04041210 */ /* 0x004fca0007ffe0ff */
[----:B---3--:R-:W-:-:S07]  /*0f10*/  @P2 IMAD.IADD R4, R4, 0x1, R15 ;  /* 0x0000000104042824 */ /* 0x008fce00078e020f */
.L_x_4:
[----:B------:R-:W-:Y:S01]  /*0f20*/  VIADD R12, R0, UR5 ;  /* 0x00000005000c7c36 */ /* 0x000fe20008000000 */
[----:B------:R-:W-:Y:S04]  /*0f30*/  BSSY.RECONVERGENT B0, `(.L_x_5) ;  /* 0x000000c000007945 */ /* 0x000fe80003800200 */
[----:B------:R-:W-:-:S04]  /*0f40*/  ISETP.GE.AND P1, PT, R12, UR12, PT ;  /* 0x0000000c0c007c0c */ /* 0x000fc8000bf26270 */
[----:B------:R-:W-:-:S04]  /*0f50*/  ISETP.GT.AND P1, PT, R12, -0x1, !P1 ;  /* 0xffffffff0c00780c */ /* 0x000fc80004f24270 */
[----:B------:R-:W-:-:S13]  /*0f60*/  PLOP3.LUT P1, PT, P0, P1, PT, 0x80, 0x8 ;  /* 0x000000000008781c */ /* 0x000fda0000723070 */
[----:B------:R-:W-:Y:S05]  /*0f70*/  @!P1 BRA `(.L_x_6) ;  /* 0x00000000001c9947 */ /* 0x000fea0003800000 */
[----:B------:R-:W0:Y:S01]  /*0f80*/  LDCU.64 UR12, c[0x0][0x380] ;  /* 0x00007000ff0c77ac */ /* 0x000e220008000a00 */
[----:B------:R-:W-:-:S05]  /*0f90*/  IMAD R19, R12, R26, R19 ;  /* 0x0000001a0c137224 */ /* 0x000fca00078e0213 */
[----:B0-----:R-:W-:-:S04]  /*0fa0*/  IADD3 R12, P0, PT, R19, UR12, RZ ;  /* 0x0000000c130c7c10 */ /* 0x001fc8000ff1e0ff */
[----:B------:R-:W-:-:S06]  /*0fb0*/  LEA.HI.X.SX32 R13, R19, UR13, 0x1, P0 ;  /* 0x0000000d130d7c11 */ /* 0x000fcc00080f0eff */
[----:B------:R-:W2:Y:S01]  /*0fc0*/  LDG.E.U8 R13, desc[UR10][R12.64] ;  /* 0x0000000a0c0d7981 */ /* 0x000ea2000c1e1100 */
[----:B------:R-:W-:Y:S02]  /*0fd0*/  VIADD R3, R3, 0x1 ;  /* 0x0000000103037836 */ /* 0x000fe40000000000 */
[----:B--2---:R-:W-:-:S07]  /*0fe0*/  IMAD.IADD R4, R4, 0x1, R13 ;  /* 0x0000000104047824 */ /* 0x004fce00078e020d */
.L_x_6:
[----:B------:R-:W-:Y:S05]  /*0ff0*/  BSYNC.RECONVERGENT B0 ;  /* 0x0000000000007941 */ /* 0x000fea0003800200 */
.L_x_5:
[----:B------:R-:W-:Y:S02]  /*1000*/  UISETP.NE.AND UP1, UPT, UR4, UR9, UPT ;  /* 0x000000090400728c */ /* 0x000fe4000bf25270 */
[----:B------:R-:W-:-:S07]  /*1010*/  UIADD3 UR5, UPT, UPT, UR4, 0x1, URZ ;  /* 0x0000000104057890 */ /* 0x000fce000fffe0ff */
[----:B------:R-:W-:Y:S01]  /*1020*/  UMOV UR4, UR5 ;  /* 0x0000000500047c82 */ /* 0x000fe20008000000 */
[----:B------:R-:W-:Y:S05]  /*1030*/  BRA.U UP1, `(.L_x_7) ;  /* 0xfffffff1019c7547 */ /* 0x000fea000b83ffff */
[-C--:B------:R-:W-:Y:S02]  /*1040*/  IABS R5, R3.reuse ;  /* 0x0000000300057213 */ /* 0x080fe40000000000 */
[----:B------:R-:W-:Y:S02]  /*1050*/  IABS R10, R4 ;  /* 0x00000004000a7213 */ /* 0x000fe40000000000 */
[----:B------:R-:W0:Y:S01]  /*1060*/  I2F.RP R2, R5 ;  /* 0x0000000500027306 */ /* 0x000e220000209400 */
[-C--:B------:R-:W-:Y:S02]  /*1070*/  IABS R11, R3.reuse ;  /* 0x00000003000b7213 */ /* 0x080fe40000000000 */
[----:B------:R-:W-:-:S04]  /*1080*/  LOP3.LUT R4, R4, R3, RZ, 0x3c, !PT ;  /* 0x0000000304047212 */ /* 0x000fc800078e3cff */
[----:B------:R-:W-:Y:S01]  /*1090*/  ISETP.GE.AND P2, PT, R4, RZ, PT ;  /* 0x000000ff0400720c */ /* 0x000fe20003f46270 */
[----:B0-----:R-:W0:Y:S02]  /*10a0*/  MUFU.RCP R2, R2 ;  /* 0x0000000200027308 */ /* 0x001e240000001000 */
[----:B0-----:R-:W-:Y:S02]  /*10b0*/  VIADD R6, R2, 0xffffffe ;  /* 0x0ffffffe02067836 */ /* 0x001fe40000000000 */
[----:B------:R-:W-:-:S04]  /*10c0*/  IMAD.MOV R2, RZ, RZ, -R11 ;  /* 0x000000ffff027224 */ /* 0x000fc800078e0a0b */
[----:B------:R0:W1:Y:S02]  /*10d0*/  F2I.FTZ.U32.TRUNC.NTZ R7, R6 ;  /* 0x0000000600077305 */ /* 0x000064000021f000 */
[----:B0-----:R-:W-:Y:S02]  /*10e0*/  IMAD.MOV.U32 R6, RZ, RZ, RZ ;  /* 0x000000ffff067224 */ /* 0x001fe400078e00ff */
[----:B-1----:R-:W-:-:S04]  /*10f0*/  IMAD.MOV R8, RZ, RZ, -R7 ;  /* 0x000000ffff087224 */ /* 0x002fc800078e0a07 */
[----:B------:R-:W-:Y:S02]  /*1100*/  IMAD R9, R8, R5, RZ ;  /* 0x0000000508097224 */ /* 0x000fe400078e02ff */
[----:B------:R-:W-:Y:S02]  /*1110*/  IMAD.MOV.U32 R8, RZ, RZ, R10 ;  /* 0x000000ffff087224 */ /* 0x000fe400078e000a */
[----:B------:R-:W-:-:S06]  /*1120*/  IMAD.HI.U32 R7, R7, R9, R6 ;  /* 0x0000000907077227 */ /* 0x000fcc00078e0006 */
[----:B------:R-:W-:-:S04]  /*1130*/  IMAD.HI.U32 R7, R7, R8, RZ ;  /* 0x0000000807077227 */ /* 0x000fc800078e00ff */
[----:B------:R-:W-:-:S05]  /*1140*/  IMAD R2, R7, R2, R8 ;  /* 0x0000000207027224 */ /* 0x000fca00078e0208 */
[----:B------:R-:W-:-:S13]  /*1150*/  ISETP.GT.U32.AND P1, PT, R5, R2, PT ;  /* 0x000000020500720c */ /* 0x000fda0003f24070 */
[----:B------:R-:W-:Y:S02]  /*1160*/  @!P1 IMAD.IADD R2, R2, 0x1, -R5 ;  /* 0x0000000102029824 */ /* 0x000fe400078e0a05 */
[----:B------:R-:W-:Y:S01]  /*1170*/  @!P1 VIADD R7, R7, 0x1 ;  /* 0x0000000107079836 */ /* 0x000fe20000000000 */
[----:B------:R-:W-:Y:S02]  /*1180*/  ISETP.NE.AND P1, PT, R3, RZ, PT ;  /* 0x000000ff0300720c */ /* 0x000fe40003f25270 */
[----:B------:R-:W-:-:S13]  /*1190*/  ISETP.GE.U32.AND P0, PT, R2, R5, PT ;  /* 0x000000050200720c */ /* 0x000fda0003f06070 */
[----:B------:R-:W-:-:S04]  /*11a0*/  @P0 VIADD R7, R7, 0x1 ;  /* 0x0000000107070836 */ /* 0x000fc80000000000 */
[----:B------:R-:W-:Y:S01]  /*11b0*/  @!P2 IMAD.MOV R7, RZ, RZ, -R7 ;  /* 0x000000ffff07a224 */ /* 0x000fe200078e0a07 */
[----:B------:R-:W-:-:S07]  /*11c0*/  @!P1 LOP3.LUT R7, RZ, R3, RZ, 0x33, !PT ;  /* 0x00000003ff079212 */ /* 0x000fce00078e33ff */
.L_x_0:
[----:B------:R-:W0:Y:S01]  /*11d0*/  LDCU.64 UR4, c[0x0][0x388] ;  /* 0x00007100ff0477ac */ /* 0x000e220008000a00 */
[----:B------:R-:W-:-:S05]  /*11e0*/  IMAD R0, R0, R26, R20 ;  /* 0x0000001a00007224 */ /* 0x000fca00078e0214 */
[----:B0-----:R-:W-:-:S04]  /*11f0*/  IADD3 R2, P0, PT, R0, UR4, RZ ;  /* 0x0000000400027c10 */ /* 0x001fc8000ff1e0ff */
[----:B------:R-:W-:-:S05]  /*1200*/  LEA.HI.X.SX32 R3, R0, UR5, 0x1, P0 ;  /* 0x0000000500037c11 */ /* 0x000fca00080f0eff */
[----:B------:R-:W-:Y:S01]  /*1210*/  STG.E.U8 desc[UR10][R2.64], R7 ;  /* 0x0000000702007986 */ /* 0x000fe2000c10110a */
[----:B------:R-:W-:Y:S05]  /*1220*/  EXIT ;  /* 0x000000000000794d */ /* 0x000fea0003800000 */
.L_x_8:
[----:B------:R-:W-:-:S00]  /*1230*/  BRA `(.L_x_8) ;  /* 0xfffffffc00fc7947 */ /* 0x000fc0000383ffff */
[----:B------:R-:W-:-:S00]  /*1240*/  NOP ;  /* 0x0000000000007918 */ /* 0x000fc00000000000 */
        /* <DEDUP_REMOVED lines=11> */
.L_x_9:


//--------------------- .nv.shared.reserved.0     --------------------------
	.section	.nv.shared.reserved.0,"aw",@nobits
	.weak		__nv_reservedSMEM_offset_0_alias
	.size		__nv_reservedSMEM_offset_0_alias, 0, 64
	.other		__nv_reservedSMEM_offset_0_alias,@"STO_CUDA_RESERVED_SHARED STV_DEFAULT"
__nv_reservedSMEM_offset_0_alias:
	.zero		0
	.zero		64


//--------------------- .nv.constant0.blur_kernel --------------------------
	.section	.nv.constant0.blur_kernel,"a",@progbits
	.sectionflags	@""
	.align	4
.nv.constant0.blur_kernel:
	.zero		924


//--------------------- SYMBOLS --------------------------

	.type		.nv.reservedSmem.offset0,@object
	.size		.nv.reservedSmem.offset0,0x4
